	.headerflags	@"EF_CUDA_TEXMODE_UNIFIED EF_CUDA_64BIT_ADDRESS EF_CUDA_ACCELERATORS EF_CUDA_SM90 EF_CUDA_VIRTUAL_SM(EF_CUDA_SM90)"
	.elftype	@"ET_EXEC"


//--------------------- .nv.info                  --------------------------
	.section	.nv.info,"",@"SHT_CUDA_INFO"
	.align	4


	//----- nvinfo : EIATTR_REGCOUNT
	.align		4
        /*0000*/ 	.byte	0x04, 0x2f
        /*0002*/ 	.short	(.L_1 - .L_0)
	.align		4
.L_0:
        /*0004*/ 	.word	index@(triton_poi_fused_reflection_pad2d_relu_2)
        /*0008*/ 	.word	0x0000000c


	//----- nvinfo : EIATTR_MIN_STACK_SIZE
	.align		4
.L_1:
        /*000c*/ 	.byte	0x04, 0x12
        /*000e*/ 	.short	(.L_3 - .L_2)
	.align		4
.L_2:
        /*0010*/ 	.word	index@(triton_poi_fused_reflection_pad2d_relu_2)
        /*0014*/ 	.word	0x00000000


	//----- nvinfo : EIATTR_FRAME_SIZE
	.align		4
.L_3:
        /*0018*/ 	.byte	0x04, 0x11
        /*001a*/ 	.short	(.L_5 - .L_4)
	.align		4
.L_4:
        /*001c*/ 	.word	index@(triton_poi_fused_reflection_pad2d_relu_2)
        /*0020*/ 	.word	0x00000000


	//----- nvinfo : EIATTR_MIN_STACK_SIZE
	.align		4
.L_5:
        /*0024*/ 	.byte	0x04, 0x12
        /*0026*/ 	.short	(.L_7 - .L_6)
	.align		4
.L_6:
        /*0028*/ 	.word	index@(triton_poi_fused_reflection_pad2d_relu_2)
        /*002c*/ 	.word	0x00000000
.L_7:


//--------------------- .nv.info.triton_poi_fused_reflection_pad2d_relu_2 --------------------------
	.section	.nv.info.triton_poi_fused_reflection_pad2d_relu_2,"",@"SHT_CUDA_INFO"
	.sectionflags	@""
	.align	4


	//----- nvinfo : EIATTR_CUDA_API_VERSION
	.align		4
        /*0000*/ 	.byte	0x04, 0x37
        /*0002*/ 	.short	(.L_9 - .L_8)
.L_8:
        /*0004*/ 	.word	0x0000007c


	//----- nvinfo : EIATTR_KPARAM_INFO
	.align		4
.L_9:
        /*0008*/ 	.byte	0x04, 0x17
        /*000a*/ 	.short	(.L_11 - .L_10)
.L_10:
        /*000c*/ 	.word	0x00000000
        /*0010*/ 	.short	0x0002
        /*0012*/ 	.short	0x0010
        /*0014*/ 	.byte	0x00, 0xf0, 0x11, 0x00


	//----- nvinfo : EIATTR_KPARAM_INFO
	.align		4
.L_11:
        /*0018*/ 	.byte	0x04, 0x17
        /*001a*/ 	.short	(.L_13 - .L_12)
.L_12:
        /*001c*/ 	.word	0x00000000
        /*0020*/ 	.short	0x0001
        /*0022*/ 	.short	0x0008
        /*0024*/ 	.byte	0x00, 0xf4, 0x21, 0x00


	//----- nvinfo : EIATTR_KPARAM_INFO
	.align		4
.L_13:
        /*0028*/ 	.byte	0x04, 0x17
        /*002a*/ 	.short	(.L_15 - .L_14)
.L_14:
        /*002c*/ 	.word	0x00000000
        /*0030*/ 	.short	0x0000
        /*0032*/ 	.short	0x0000
        /*0034*/ 	.byte	0x00, 0xf4, 0x21, 0x00


	//----- nvinfo : EIATTR_SPARSE_MMA_MASK
	.align		4
.L_15:
        /*0038*/ 	.byte	0x03, 0x50
        /*003a*/ 	.short	0x0000


	//----- nvinfo : EIATTR_MAXREG_COUNT
	.align		4
        /*003c*/ 	.byte	0x03, 0x1b
        /*003e*/ 	.short	0x00ff


	//----- nvinfo : EIATTR_EXIT_INSTR_OFFSETS
	.align		4
        /*0040*/ 	.byte	0x04, 0x1c
        /*0042*/ 	.short	(.L_17 - .L_16)


	//   ....[0]....
.L_16:
        /*0044*/ 	.word	0x00000360


	//   ....[1]....
        /*0048*/ 	.word	0x00000380


	//----- nvinfo : EIATTR_REQNTID
	.align		4
.L_17:
        /*004c*/ 	.byte	0x04, 0x10
        /*004e*/ 	.short	(.L_19 - .L_18)
.L_18:
        /*0050*/ 	.word	0x00000080
        /*0054*/ 	.word	0x00000001
        /*0058*/ 	.word	0x00000001


	//----- nvinfo : EIATTR_CBANK_PARAM_SIZE
	.align		4
.L_19:
        /*005c*/ 	.byte	0x03, 0x19
        /*005e*/ 	.short	0x0014


	//----- nvinfo : EIATTR_PARAM_CBANK
	.align		4
        /*0060*/ 	.byte	0x04, 0x0a
        /*0062*/ 	.short	(.L_21 - .L_20)
	.align		4
.L_20:
        /*0064*/ 	.word	index@(.nv.constant0.triton_poi_fused_reflection_pad2d_relu_2)
        /*0068*/ 	.short	0x0210
        /*006a*/ 	.short	0x0014


	//----- nvinfo : EIATTR_SW_WAR
	.align		4
.L_21:
        /*006c*/ 	.byte	0x04, 0x36
        /*006e*/ 	.short	(.L_23 - .L_22)
.L_22:
        /*0070*/ 	.word	0x00000008
.L_23:


//--------------------- .nv.callgraph             --------------------------
	.section	.nv.callgraph,"",@"SHT_CUDA_CALLGRAPH"
	.align	4
	.sectionentsize	8
	.align		4
        /*0000*/ 	.word	0x00000000
	.align		4
        /*0004*/ 	.word	0xffffffff
	.align		4
        /*0008*/ 	.word	0x00000000
	.align		4
        /*000c*/ 	.word	0xfffffffe
	.align		4
        /*0010*/ 	.word	0x00000000
	.align		4
        /*0014*/ 	.word	0xfffffffd
	.align		4
        /*0018*/ 	.word	0x00000000
	.align		4
        /*001c*/ 	.word	0xfffffffc


//--------------------- .text.triton_poi_fused_reflection_pad2d_relu_2 --------------------------
	.section	.text.triton_poi_fused_reflection_pad2d_relu_2,"ax",@progbits
	.align	128
        .global         triton_poi_fused_reflection_pad2d_relu_2
        .type           triton_poi_fused_reflection_pad2d_relu_2,@function
        .size           triton_poi_fused_reflection_pad2d_relu_2,(.L_x_1 - triton_poi_fused_reflection_pad2d_relu_2)
        .other          triton_poi_fused_reflection_pad2d_relu_2,@"STO_CUDA_ENTRY STV_DEFAULT"
triton_poi_fused_reflection_pad2d_relu_2:
.text.triton_poi_fused_reflection_pad2d_relu_2:
[----:B------:R-:W0:Y:S02]  /*0000*/  LDC R1, c[0x0][0x28] ;  /* 0x00000a00ff017b82 */ /* 0x000e240000000800 */
[----:B------:R-:W1:Y:S01]  /*0010*/  S2R R0, SR_TID.X ;  /* 0x0000000000007919 */ /* 0x000e620000002100 */
[----:B------:R-:W-:Y:S01]  /*0020*/  ULDC.64 UR4, c[0x0][0x208] ;  /* 0x0000820000047ab9 */ /* 0x000fe20000000a00 */
[----:B------:R-:W2:Y:S01]  /*0030*/  S2R R3, SR_CTAID.X ;  /* 0x0000000000037919 */ /* 0x000ea20000002500 */
[----:B-1----:R-:W-:-:S05]  /*0040*/  IMAD.SHL.U32 R0, R0, 0x2, RZ ;  /* 0x0000000200007824 */ /* 0x002fca00078e00ff */
[----:B------:R-:W-:-:S05]  /*0050*/  LOP3.LUT R0, R0, 0xfe, RZ, 0xc0, !PT ;  /* 0x000000fe00007812 */ /* 0x000fca00078ec0ff */
[----:B--2---:R-:W-:-:S04]  /*0060*/  IMAD R0, R3, 0x100, R0 ;  /* 0x0000010003007824 */ /* 0x004fc800078e0200 */
[C---:B------:R-:W-:Y:S01]  /*0070*/  IMAD.HI R3, R0.reuse, 0x2aaaaaab, RZ ;  /* 0x2aaaaaab00037827 */ /* 0x040fe200078e02ff */
[----:B------:R-:W-:-:S03]  /*0080*/  ISETP.GE.AND P2, PT, R0, 0x1200, PT ;  /* 0x000012000000780c */ /* 0x000fc60003f46270 */
[----:B------:R-:W-:Y:S01]  /*0090*/  VIADD R2, R0, 0x1 ;  /* 0x0000000100027836 */ /* 0x000fe20000000000 */
[----:B------:R-:W-:-:S03]  /*00a0*/  LEA.HI R4, R3, R3, RZ, 0x1 ;  /* 0x0000000303047211 */ /* 0x000fc600078f08ff */
[----:B------:R-:W-:-:S04]  /*00b0*/  IMAD.HI R3, R2, 0x2aaaaaab, RZ ;  /* 0x2aaaaaab02037827 */ /* 0x000fc800078e02ff */
[----:B------:R-:W-:Y:S01]  /*00c0*/  IMAD.HI R5, R4, 0x2aaaaaab, RZ ;  /* 0x2aaaaaab04057827 */ /* 0x000fe200078e02ff */
[----:B------:R-:W-:-:S03]  /*00d0*/  LEA.HI R3, R3, R3, RZ, 0x1 ;  /* 0x0000000303037211 */ /* 0x000fc600078f08ff */
[----:B------:R-:W-:Y:S01]  /*00e0*/  IMAD R6, R4, 0x6, RZ ;  /* 0x0000000604067824 */ /* 0x000fe200078e02ff */
[----:B------:R-:W-:Y:S01]  /*00f0*/  LEA.HI R5, R5, R5, RZ, 0x1 ;  /* 0x0000000505057211 */ /* 0x000fe200078f08ff */
[----:B------:R-:W-:-:S03]  /*0100*/  IMAD R3, R3, 0x6, RZ ;  /* 0x0000000603037824 */ /* 0x000fc600078e02ff */
[----:B------:R-:W-:Y:S01]  /*0110*/  LOP3.LUT R7, RZ, R6, RZ, 0x33, !PT ;  /* 0x00000006ff077212 */ /* 0x000fe200078e33ff */
[----:B------:R-:W-:Y:S01]  /*0120*/  IMAD R5, R5, 0x6, RZ ;  /* 0x0000000605057824 */ /* 0x000fe200078e02ff */
[----:B------:R-:W-:-:S03]  /*0130*/  LOP3.LUT R3, RZ, R3, RZ, 0x33, !PT ;  /* 0x00000003ff037212 */ /* 0x000fc600078e33ff */
[----:B------:R-:W-:Y:S01]  /*0140*/  IMAD.IADD R7, R0, 0x1, R7 ;  /* 0x0000000100077824 */ /* 0x000fe200078e0207 */
[----:B------:R-:W-:Y:S01]  /*0150*/  LOP3.LUT R5, RZ, R5, RZ, 0x33, !PT ;  /* 0x00000005ff057212 */ /* 0x000fe200078e33ff */
[----:B------:R-:W-:-:S03]  /*0160*/  IMAD.IADD R3, R2, 0x1, R3 ;  /* 0x0000000102037824 */ /* 0x000fc600078e0203 */
[----:B------:R-:W-:Y:S01]  /*0170*/  IABS R7, R7 ;  /* 0x0000000700077213 */ /* 0x000fe20000000000 */
[----:B------:R-:W-:Y:S01]  /*0180*/  IMAD.IADD R5, R4, 0x1, R5 ;  /* 0x0000000104057824 */ /* 0x000fe200078e0205 */
[----:B------:R-:W-:Y:S01]  /*0190*/  IABS R6, R3 ;  /* 0x0000000300067213 */ /* 0x000fe20000000000 */
[----:B------:R-:W-:Y:S01]  /*01a0*/  IMAD.HI R4, R0, 0x38e38e39, RZ ;  /* 0x38e38e3900047827 */ /* 0x000fe200078e02ff */
[----:B------:R-:W1:Y:S01]  /*01b0*/  LDC.64 R2, c[0x0][0x210] ;  /* 0x00008400ff027b82 */ /* 0x000e620000000a00 */
[----:B------:R-:W-:Y:S02]  /*01c0*/  IADD3 R7, R7, -0x3, RZ ;  /* 0xfffffffd07077810 */ /* 0x000fe40007ffe0ff */
[----:B------:R-:W-:Y:S01]  /*01d0*/  IABS R8, R5 ;  /* 0x0000000500087213 */ /* 0x000fe20000000000 */
[----:B------:R-:W-:Y:S01]  /*01e0*/  VIADD R6, R6, 0xfffffffd ;  /* 0xfffffffd06067836 */ /* 0x000fe20000000000 */
[----:B------:R-:W-:Y:S02]  /*01f0*/  SHF.R.U32.HI R5, RZ, 0x1f, R4 ;  /* 0x0000001fff057819 */ /* 0x000fe40000011604 */
[----:B------:R-:W-:-:S02]  /*0200*/  IABS R7, R7 ;  /* 0x0000000700077213 */ /* 0x000fc40000000000 */
[----:B------:R-:W-:Y:S01]  /*0210*/  LEA.HI R5, R4, R5, RZ, 0x1d ;  /* 0x0000000504057211 */ /* 0x000fe200078fe8ff */
[----:B------:R-:W-:Y:S01]  /*0220*/  VIADD R4, R8, 0xfffffffd ;  /* 0xfffffffd08047836 */ /* 0x000fe20000000000 */
[----:B------:R-:W-:Y:S01]  /*0230*/  IABS R8, R6 ;  /* 0x0000000600087213 */ /* 0x000fe20000000000 */
[----:B------:R-:W-:Y:S01]  /*0240*/  IMAD.MOV.U32 R6, RZ, RZ, R7 ;  /* 0x000000ffff067224 */ /* 0x000fe200078e0007 */
[----:B------:R-:W-:Y:S02]  /*0250*/  LEA R5, R5, 0xf, 0x4 ;  /* 0x0000000f05057811 */ /* 0x000fe400078e20ff */
[----:B------:R-:W-:Y:S02]  /*0260*/  IABS R7, R4 ;  /* 0x0000000400077213 */ /* 0x000fe40000000000 */
[----:B------:R-:W-:Y:S01]  /*0270*/  IADD3 R4, R5, -R6, RZ ;  /* 0x8000000605047210 */ /* 0x000fe20007ffe0ff */
[----:B------:R-:W-:Y:S01]  /*0280*/  IMAD.IADD R6, R5, 0x1, -R8 ;  /* 0x0000000105067824 */ /* 0x000fe200078e0a08 */
[----:B------:R-:W-:-:S03]  /*0290*/  CS2R R8, SRZ ;  /* 0x0000000000087805 */ /* 0x000fc6000001ff00 */
[C---:B------:R-:W-:Y:S02]  /*02a0*/  IMAD R5, R7.reuse, -0x4, R4 ;  /* 0xfffffffc07057824 */ /* 0x040fe400078e0204 */
[----:B------:R-:W-:Y:S02]  /*02b0*/  IMAD R7, R7, -0x4, R6 ;  /* 0xfffffffc07077824 */ /* 0x000fe400078e0206 */
[----:B-1----:R-:W-:-:S04]  /*02c0*/  IMAD.WIDE R4, R5, 0x4, R2 ;  /* 0x0000000405047825 */ /* 0x002fc800078e0202 */
[----:B------:R-:W-:Y:S01]  /*02d0*/  IMAD.WIDE R2, R7, 0x4, R2 ;  /* 0x0000000407027825 */ /* 0x000fe200078e0202 */
[----:B------:R-:W2:Y:S01]  /*02e0*/  @!P2 LDG.E.EL R8, desc[UR4][R4.64] ;  /* 0x000000040408a981 */ /* 0x000ea2000c2e1900 */
[----:B------:R-:W1:Y:S03]  /*02f0*/  LDC.64 R6, c[0x0][0x218] ;  /* 0x00008600ff067b82 */ /* 0x000e660000000a00 */
[----:B------:R-:W3:Y:S01]  /*0300*/  @!P2 LDG.E.EL R9, desc[UR4][R2.64] ;  /* 0x000000040209a981 */ /* 0x000ee2000c2e1900 */
[----:B-1----:R-:W-:Y:S01]  /*0310*/  IMAD.WIDE R6, R0, 0x4, R6 ;  /* 0x0000000400067825 */ /* 0x002fe200078e0206 */
[C---:B--2---:R-:W-:Y:S02]  /*0320*/  FSETP.GEU.AND P0, PT, R8.reuse, RZ, PT ;  /* 0x000000ff0800720b */ /* 0x044fe40003f0e000 */
[----:B---3--:R-:W-:Y:S02]  /*0330*/  FSETP.GEU.AND P1, PT, R9, RZ, PT ;  /* 0x000000ff0900720b */ /* 0x008fe40003f2e000 */
[----:B------:R-:W-:-:S02]  /*0340*/  FSEL R8, R8, RZ, P0 ;  /* 0x000000ff08087208 */ /* 0x000fc40000000000 */
[----:B------:R-:W-:Y:S01]  /*0350*/  FSEL R9, R9, RZ, P1 ;  /* 0x000000ff09097208 */ /* 0x000fe20000800000 */
[----:B------:R-:W-:Y:S08]  /*0360*/  @P2 EXIT ;  /* 0x000000000000294d */ /* 0x000ff00003800000 */
[----:B------:R-:W-:Y:S01]  /*0370*/  STG.E.64 desc[UR4][R6.64], R8 ;  /* 0x0000000806007986 */ /* 0x000fe2000c101b04 */
[----:B------:R-:W-:Y:S05]  /*0380*/  EXIT ;  /* 0x000000000000794d */ /* 0x000fea0003800000 */
.L_x_0:
[----:B------:R-:W-:-:S00]  /*0390*/  BRA `(.L_x_0) ;  /* 0xfffffffc00fc7947 */ /* 0x000fc0000383ffff */
[----:B------:R-:W-:-:S00]  /*03a0*/  NOP ;  /* 0x0000000000007918 */ /* 0x000fc00000000000 */
        /* <DEDUP_REMOVED lines=13> */
.L_x_1:


//--------------------- .nv.constant0.triton_poi_fused_reflection_pad2d_relu_2 --------------------------
	.section	.nv.constant0.triton_poi_fused_reflection_pad2d_relu_2,"a",@progbits
	.sectionflags	@""
	.align	4
.nv.constant0.triton_poi_fused_reflection_pad2d_relu_2:
	.zero		548
